//
// Generated by NVIDIA NVVM Compiler
//
// Compiler Build ID: CL-36424714
// Cuda compilation tools, release 13.0, V13.0.88
// Based on NVVM 20.0.0
//

.version 9.0
.target sm_100
.address_size 64

	// .globl	_Z20global_reduce_kernelPfS_
.extern .shared .align 16 .b8 sdata[];

.visible .entry _Z20global_reduce_kernelPfS_(
	.param .u64 .ptr .align 1 _Z20global_reduce_kernelPfS__param_0,
	.param .u64 .ptr .align 1 _Z20global_reduce_kernelPfS__param_1
)
{
	.reg .pred 	%p<5>;
	.reg .b32 	%r<9>;
	.reg .b32 	%f<5>;
	.reg .b64 	%rd<11>;

	ld.param.u64 	%rd3, [_Z20global_reduce_kernelPfS__param_0];
	ld.param.u64 	%rd4, [_Z20global_reduce_kernelPfS__param_1];
	cvta.to.global.u64 	%rd1, %rd4;
	mov.u32 	%r1, %tid.x;
	mov.u32 	%r8, %ntid.x;
	mov.u32 	%r3, %ctaid.x;
	mad.lo.s32 	%r4, %r8, %r3, %r1;
	setp.lt.u32 	%p1, %r8, 2;
	mul.wide.s32 	%rd5, %r4, 4;
	add.s64 	%rd2, %rd1, %rd5;
	@%p1 bra 	$L__BB0_4;
$L__BB0_1:
	shr.u32 	%r6, %r8, 1;
	setp.ge.u32 	%p2, %r1, %r6;
	@%p2 bra 	$L__BB0_3;
	add.s32 	%r7, %r6, %r4;
	mul.wide.u32 	%rd6, %r7, 4;
	add.s64 	%rd7, %rd1, %rd6;
	ld.global.f32 	%f1, [%rd7];
	ld.global.f32 	%f2, [%rd2];
	add.f32 	%f3, %f1, %f2;
	st.global.f32 	[%rd2], %f3;
$L__BB0_3:
	bar.sync 	0;
	setp.gt.u32 	%p3, %r8, 3;
	mov.u32 	%r8, %r6;
	@%p3 bra 	$L__BB0_1;
$L__BB0_4:
	setp.ne.s32 	%p4, %r1, 0;
	@%p4 bra 	$L__BB0_6;
	ld.global.f32 	%f4, [%rd2];
	cvta.to.global.u64 	%rd8, %rd3;
	mul.wide.u32 	%rd9, %r3, 4;
	add.s64 	%rd10, %rd8, %rd9;
	st.global.f32 	[%rd10], %f4;
$L__BB0_6:
	ret;

}
	// .globl	_Z19shmem_reduce_kernelPfS_
.visible .entry _Z19shmem_reduce_kernelPfS_(
	.param .u64 .ptr .align 1 _Z19shmem_reduce_kernelPfS__param_0,
	.param .u64 .ptr .align 1 _Z19shmem_reduce_kernelPfS__param_1
)
{
	.reg .pred 	%p<5>;
	.reg .b32 	%r<16>;
	.reg .b32 	%f<6>;
	.reg .b64 	%rd<9>;

	ld.param.u64 	%rd1, [_Z19shmem_reduce_kernelPfS__param_0];
	ld.param.u64 	%rd2, [_Z19shmem_reduce_kernelPfS__param_1];
	cvta.to.global.u64 	%rd3, %rd2;
	mov.u32 	%r1, %tid.x;
	mov.u32 	%r15, %ntid.x;
	mov.u32 	%r3, %ctaid.x;
	mul.lo.s32 	%r7, %r15, %r3;
	add.s32 	%r8, %r7, %r1;
	mul.wide.s32 	%rd4, %r8, 4;
	add.s64 	%rd5, %rd3, %rd4;
	ld.global.f32 	%f1, [%rd5];
	shl.b32 	%r9, %r1, 2;
	mov.u32 	%r10, sdata;
	add.s32 	%r11, %r10, %r9;
	st.shared.f32 	[%r11], %f1;
	bar.sync 	0;
	setp.lt.u32 	%p1, %r15, 2;
	shl.b32 	%r12, %r7, 2;
	add.s32 	%r4, %r11, %r12;
	@%p1 bra 	$L__BB1_4;
$L__BB1_1:
	shr.u32 	%r6, %r15, 1;
	setp.ge.u32 	%p2, %r1, %r6;
	@%p2 bra 	$L__BB1_3;
	shl.b32 	%r13, %r6, 2;
	add.s32 	%r14, %r4, %r13;
	ld.shared.f32 	%f2, [%r14];
	ld.shared.f32 	%f3, [%r4];
	add.f32 	%f4, %f2, %f3;
	st.shared.f32 	[%r4], %f4;
$L__BB1_3:
	bar.sync 	0;
	setp.gt.u32 	%p3, %r15, 3;
	mov.u32 	%r15, %r6;
	@%p3 bra 	$L__BB1_1;
$L__BB1_4:
	setp.ne.s32 	%p4, %r1, 0;
	@%p4 bra 	$L__BB1_6;
	ld.shared.f32 	%f5, [%r4];
	cvta.to.global.u64 	%rd6, %rd1;
	mul.wide.u32 	%rd7, %r3, 4;
	add.s64 	%rd8, %rd6, %rd7;
	st.global.f32 	[%rd8], %f5;
$L__BB1_6:
	ret;

}


// ===== COMPILED SASS (sm_100) =====

	.target	sm_100

	.elftype	@"ET_EXEC"


//--------------------- .note.nv.tkinfo           --------------------------
	.section	.note.nv.tkinfo,"",@"SHT_NOTE"
	.sectionflags	@"SHF_NOTE_NV_TKINFO"
	.tkinfo
        /*0018*/ 	.word	0x00000002
        /*0030*/ 	.string	""
        /*0030*/ 	.string	"ptxas"
        /*0030*/ 	.string	"Cuda compilation tools, release 13.0, V13.0.88"
        /*0030*/ 	.string	"Build cuda_13.0.r13.0/compiler.36424714_0"
        /*0030*/ 	.string	"-arch sm_100 -m 64 "



//--------------------- .note.nv.cuinfo           --------------------------
	.section	.note.nv.cuinfo,"",@"SHT_NOTE"
	.sectionflags	@"SHF_NOTE_NV_CUINFO"
        /*0018*/ 	.short	0x0002
        /*001a*/ 	.short	0x0064
        /*001c*/ 	.short	0x0082
	.zero		2


//--------------------- .nv.info                  --------------------------
	.section	.nv.info,"",@"SHT_CUDA_INFO"
	.align	4


	//----- nvinfo : EIATTR_REGCOUNT
	.align		4
        /*0000*/ 	.byte	0x04, 0x2f
        /*0002*/ 	.short	(.L_1 - .L_0)
	.align		4
.L_0:
        /*0004*/ 	.word	index@(_Z20global_reduce_kernelPfS_)
        /*0008*/ 	.word	0x00000010


	//----- nvinfo : EIATTR_FRAME_SIZE
	.align		4
.L_1:
        /*000c*/ 	.byte	0x04, 0x11
        /*000e*/ 	.short	(.L_3 - .L_2)
	.align		4
.L_2:
        /*0010*/ 	.word	index@(_Z20global_reduce_kernelPfS_)
        /*0014*/ 	.word	0x00000000


	//----- nvinfo : EIATTR_REGCOUNT
	.align		4
.L_3:
        /*0018*/ 	.byte	0x04, 0x2f
        /*001a*/ 	.short	(.L_5 - .L_4)
	.align		4
.L_4:
        /*001c*/ 	.word	index@(_Z19shmem_reduce_kernelPfS_)
        /*0020*/ 	.word	0x0000000c


	//----- nvinfo : EIATTR_FRAME_SIZE
	.align		4
.L_5:
        /*0024*/ 	.byte	0x04, 0x11
        /*0026*/ 	.short	(.L_7 - .L_6)
	.align		4
.L_6:
        /*0028*/ 	.word	index@(_Z19shmem_reduce_kernelPfS_)
        /*002c*/ 	.word	0x00000000


	//----- nvinfo : EIATTR_MIN_STACK_SIZE
	.align		4
.L_7:
        /*0030*/ 	.byte	0x04, 0x12
        /*0032*/ 	.short	(.L_9 - .L_8)
	.align		4
.L_8:
        /*0034*/ 	.word	index@(_Z19shmem_reduce_kernelPfS_)
        /*0038*/ 	.word	0x00000000


	//----- nvinfo : EIATTR_MIN_STACK_SIZE
	.align		4
.L_9:
        /*003c*/ 	.byte	0x04, 0x12
        /*003e*/ 	.short	(.L_11 - .L_10)
	.align		4
.L_10:
        /*0040*/ 	.word	index@(_Z20global_reduce_kernelPfS_)
        /*0044*/ 	.word	0x00000000
.L_11:


//--------------------- .nv.compat                --------------------------
	.section	.nv.compat,"",@"SHT_CUDA_COMPAT_INFO"
	.align	4
        /*0000*/ 	.byte	0x02, 0x09, 0x00, 0x00, 0x02, 0x02, 0x01, 0x00, 0x02, 0x05, 0x05, 0x00, 0x03, 0x07, 0x01, 0x01
        /*0010*/ 	.byte	0x02, 0x03, 0x00, 0x00, 0x02, 0x06, 0x01, 0x00, 0x04, 0x0b, 0x08, 0x00, 0x09, 0x00, 0x00, 0x00
        /*0020*/ 	.byte	0x00, 0x00, 0x00, 0x00


//--------------------- .nv.info._Z19shmem_reduce_kernelPfS_ --------------------------
	.section	.nv.info._Z19shmem_reduce_kernelPfS_,"",@"SHT_CUDA_INFO"
	.sectionflags	@""
	.align	4


	//----- nvinfo : EIATTR_CUDA_API_VERSION
	.align		4
        /*0000*/ 	.byte	0x04, 0x37
        /*0002*/ 	.short	(.L_13 - .L_12)
.L_12:
        /*0004*/ 	.word	0x00000082


	//----- nvinfo : EIATTR_KPARAM_INFO
	.align		4
.L_13:
        /*0008*/ 	.byte	0x04, 0x17
        /*000a*/ 	.short	(.L_15 - .L_14)
.L_14:
        /*000c*/ 	.word	0x00000000
        /*0010*/ 	.short	0x0001
        /*0012*/ 	.short	0x0008
        /*0014*/ 	.byte	0x00, 0xf5, 0x21, 0x00


	//----- nvinfo : EIATTR_KPARAM_INFO
	.align		4
.L_15:
        /*0018*/ 	.byte	0x04, 0x17
        /*001a*/ 	.short	(.L_17 - .L_16)
.L_16:
        /*001c*/ 	.word	0x00000000
        /*0020*/ 	.short	0x0000
        /*0022*/ 	.short	0x0000
        /*0024*/ 	.byte	0x00, 0xf5, 0x21, 0x00


	//----- nvinfo : EIATTR_SPARSE_MMA_MASK
	.align		4
.L_17:
        /*0028*/ 	.byte	0x03, 0x50
        /*002a*/ 	.short	0x0000


	//----- nvinfo : EIATTR_MAXREG_COUNT
	.align		4
        /*002c*/ 	.byte	0x03, 0x1b
        /*002e*/ 	.short	0x00ff


	//----- nvinfo : EIATTR_NUM_BARRIERS
	.align		4
        /*0030*/ 	.byte	0x02, 0x4c
        /*0032*/ 	.byte	0x01
	.zero		1


	//----- nvinfo : EIATTR_MERCURY_ISA_VERSION
	.align		4
        /*0034*/ 	.byte	0x03, 0x5f
        /*0036*/ 	.short	0x0101


	//----- nvinfo : EIATTR_VRC_CTA_INIT_COUNT
	.align		4
        /*0038*/ 	.byte	0x02, 0x4a
	.zero		1
	.zero		1


	//----- nvinfo : EIATTR_EXIT_INSTR_OFFSETS
	.align		4
        /*003c*/ 	.byte	0x04, 0x1c
        /*003e*/ 	.short	(.L_19 - .L_18)


	//   ....[0]....
.L_18:
        /*0040*/ 	.word	0x00000200


	//   ....[1]....
        /*0044*/ 	.word	0x00000250


	//----- nvinfo : EIATTR_CBANK_PARAM_SIZE
	.align		4
.L_19:
        /*0048*/ 	.byte	0x03, 0x19
        /*004a*/ 	.short	0x0010


	//----- nvinfo : EIATTR_PARAM_CBANK
	.align		4
        /*004c*/ 	.byte	0x04, 0x0a
        /*004e*/ 	.short	(.L_21 - .L_20)
	.align		4
.L_20:
        /*0050*/ 	.word	index@(.nv.constant0._Z19shmem_reduce_kernelPfS_)
        /*0054*/ 	.short	0x0380
        /*0056*/ 	.short	0x0010


	//----- nvinfo : EIATTR_SW_WAR
	.align		4
.L_21:
        /*0058*/ 	.byte	0x04, 0x36
        /*005a*/ 	.short	(.L_23 - .L_22)
.L_22:
        /*005c*/ 	.word	0x00000008
.L_23:


//--------------------- .nv.info._Z20global_reduce_kernelPfS_ --------------------------
	.section	.nv.info._Z20global_reduce_kernelPfS_,"",@"SHT_CUDA_INFO"
	.sectionflags	@""
	.align	4


	//----- nvinfo : EIATTR_CUDA_API_VERSION
	.align		4
        /*0000*/ 	.byte	0x04, 0x37
        /*0002*/ 	.short	(.L_25 - .L_24)
.L_24:
        /*0004*/ 	.word	0x00000082


	//----- nvinfo : EIATTR_KPARAM_INFO
	.align		4
.L_25:
        /*0008*/ 	.byte	0x04, 0x17
        /*000a*/ 	.short	(.L_27 - .L_26)
.L_26:
        /*000c*/ 	.word	0x00000000
        /*0010*/ 	.short	0x0001
        /*0012*/ 	.short	0x0008
        /*0014*/ 	.byte	0x00, 0xf5, 0x21, 0x00


	//----- nvinfo : EIATTR_KPARAM_INFO
	.align		4
.L_27:
        /*0018*/ 	.byte	0x04, 0x17
        /*001a*/ 	.short	(.L_29 - .L_28)
.L_28:
        /*001c*/ 	.word	0x00000000
        /*0020*/ 	.short	0x0000
        /*0022*/ 	.short	0x0000
        /*0024*/ 	.byte	0x00, 0xf5, 0x21, 0x00


	//----- nvinfo : EIATTR_SPARSE_MMA_MASK
	.align		4
.L_29:
        /*0028*/ 	.byte	0x03, 0x50
        /*002a*/ 	.short	0x0000


	//----- nvinfo : EIATTR_MAXREG_COUNT
	.align		4
        /*002c*/ 	.byte	0x03, 0x1b
        /*002e*/ 	.short	0x00ff


	//----- nvinfo : EIATTR_NUM_BARRIERS
	.align		4
        /*0030*/ 	.byte	0x02, 0x4c
        /*0032*/ 	.byte	0x01
	.zero		1


	//----- nvinfo : EIATTR_MERCURY_ISA_VERSION
	.align		4
        /*0034*/ 	.byte	0x03, 0x5f
        /*0036*/ 	.short	0x0101


	//----- nvinfo : EIATTR_VRC_CTA_INIT_COUNT
	.align		4
        /*0038*/ 	.byte	0x02, 0x4a
	.zero		1
	.zero		1


	//----- nvinfo : EIATTR_EXIT_INSTR_OFFSETS
	.align		4
        /*003c*/ 	.byte	0x04, 0x1c
        /*003e*/ 	.short	(.L_31 - .L_30)


	//   ....[0]....
.L_30:
        /*0040*/ 	.word	0x000001b0


	//   ....[1]....
        /*0044*/ 	.word	0x00000200


	//----- nvinfo : EIATTR_CRS_STACK_SIZE
	.align		4
.L_31:
        /*0048*/ 	.byte	0x04, 0x1e
        /*004a*/ 	.short	(.L_33 - .L_32)
.L_32:
        /*004c*/ 	.word	0x00000000


	//----- nvinfo : EIATTR_CBANK_PARAM_SIZE
	.align		4
.L_33:
        /*0050*/ 	.byte	0x03, 0x19
        /*0052*/ 	.short	0x0010


	//----- nvinfo : EIATTR_PARAM_CBANK
	.align		4
        /*0054*/ 	.byte	0x04, 0x0a
        /*0056*/ 	.short	(.L_35 - .L_34)
	.align		4
.L_34:
        /*0058*/ 	.word	index@(.nv.constant0._Z20global_reduce_kernelPfS_)
        /*005c*/ 	.short	0x0380
        /*005e*/ 	.short	0x0010


	//----- nvinfo : EIATTR_SW_WAR
	.align		4
.L_35:
        /*0060*/ 	.byte	0x04, 0x36
        /*0062*/ 	.short	(.L_37 - .L_36)
.L_36:
        /*0064*/ 	.word	0x00000008
.L_37:


//--------------------- .nv.callgraph             --------------------------
	.section	.nv.callgraph,"",@"SHT_CUDA_CALLGRAPH"
	.align	4
	.sectionentsize	8
	.align		4
        /*0000*/ 	.word	0x00000000
	.align		4
        /*0004*/ 	.word	0xffffffff
	.align		4
        /*0008*/ 	.word	0x00000000
	.align		4
        /*000c*/ 	.word	0xfffffffe
	.align		4
        /*0010*/ 	.word	0x00000000
	.align		4
        /*0014*/ 	.word	0xfffffffd
	.align		4
        /*0018*/ 	.word	0x00000000
	.align		4
        /*001c*/ 	.word	0xfffffffc


//--------------------- .text._Z19shmem_reduce_kernelPfS_ --------------------------
	.section	.text._Z19shmem_reduce_kernelPfS_,"ax",@progbits
	.align	128
        .global         _Z19shmem_reduce_kernelPfS_
        .type           _Z19shmem_reduce_kernelPfS_,@function
        .size           _Z19shmem_reduce_kernelPfS_,(.L_x_8 - _Z19shmem_reduce_kernelPfS_)
        .other          _Z19shmem_reduce_kernelPfS_,@"STO_CUDA_ENTRY STV_DEFAULT"
_Z19shmem_reduce_kernelPfS_:
.text._Z19shmem_reduce_kernelPfS_:
[----:B------:R-:W-:Y:S01]  /*0000*/  LDC R1, c[0x0][0x37c] ;  /* 0x0000df00ff017b82 */ /* 0x000fe20000000800 */
[----:B------:R-:W0:Y:S01]  /*0010*/  S2R R9, SR_CTAID.X ;  /* 0x0000000000097919 */ /* 0x000e220000002500 */
[----:B------:R-:W0:Y:S06]  /*0020*/  LDCU UR8, c[0x0][0x360] ;  /* 0x00006c00ff0877ac */ /* 0x000e2c0008000800 */
[----:B------:R-:W1:Y:S01]  /*0030*/  LDC.64 R2, c[0x0][0x388] ;  /* 0x0000e200ff027b82 */ /* 0x000e620000000a00 */
[----:B------:R-:W2:Y:S01]  /*0040*/  S2R R7, SR_TID.X ;  /* 0x0000000000077919 */ /* 0x000ea20000002100 */
[----:B------:R-:W3:Y:S01]  /*0050*/  LDCU.64 UR6, c[0x0][0x358] ;  /* 0x00006b00ff0677ac */ /* 0x000ee20008000a00 */
[----:B0-----:R-:W-:-:S04]  /*0060*/  IMAD R0, R9, UR8, RZ ;  /* 0x0000000809007c24 */ /* 0x001fc8000f8e02ff */
[----:B--2---:R-:W-:-:S04]  /*0070*/  IMAD.IADD R5, R0, 0x1, R7 ;  /* 0x0000000100057824 */ /* 0x004fc800078e0207 */
[----:B-1----:R-:W-:-:S06]  /*0080*/  IMAD.WIDE R2, R5, 0x4, R2 ;  /* 0x0000000405027825 */ /* 0x002fcc00078e0202 */
[----:B---3--:R-:W2:Y:S01]  /*0090*/  LDG.E R2, desc[UR6][R2.64] ;  /* 0x0000000602027981 */ /* 0x008ea2000c1e1900 */
[----:B------:R-:W0:Y:S01]  /*00a0*/  S2UR UR5, SR_CgaCtaId ;  /* 0x00000000000579c3 */ /* 0x000e220000008800 */
[----:B------:R-:W-:Y:S01]  /*00b0*/  UMOV UR4, 0x400 ;  /* 0x0000040000047882 */ /* 0x000fe20000000000 */
[----:B------:R-:W-:Y:S01]  /*00c0*/  UISETP.GE.U32.AND UP0, UPT, UR8, 0x2, UPT ;  /* 0x000000020800788c */ /* 0x000fe2000bf06070 */
[----:B------:R-:W-:Y:S01]  /*00d0*/  ISETP.NE.AND P0, PT, R7, RZ, PT ;  /* 0x000000ff0700720c */ /* 0x000fe20003f05270 */
[----:B0-----:R-:W-:-:S06]  /*00e0*/  ULEA UR4, UR5, UR4, 0x18 ;  /* 0x0000000405047291 */ /* 0x001fcc000f8ec0ff */
[----:B------:R-:W-:-:S04]  /*00f0*/  LEA R5, R7, UR4, 0x2 ;  /* 0x0000000407057c11 */ /* 0x000fc8000f8e10ff */
[----:B------:R-:W-:Y:S01]  /*0100*/  LEA R4, R0, R5, 0x2 ;  /* 0x0000000500047211 */ /* 0x000fe200078e10ff */
[----:B--2---:R0:W-:Y:S01]  /*0110*/  STS [R5], R2 ;  /* 0x0000000205007388 */ /* 0x0041e20000000800 */
[----:B------:R-:W-:Y:S06]  /*0120*/  BAR.SYNC.DEFER_BLOCKING 0x0 ;  /* 0x0000000000007b1d */ /* 0x000fec0000010000 */
[----:B------:R-:W-:Y:S05]  /*0130*/  BRA.U !UP0, `(.L_x_0) ;  /* 0x0000000108307547 */ /* 0x000fea000b800000 */
[----:B------:R-:W-:-:S07]  /*0140*/  IMAD.U32 R0, RZ, RZ, UR8 ;  /* 0x00000008ff007e24 */ /* 0x000fce000f8e00ff */
.L_x_1:
[----:B0-----:R-:W-:-:S04]  /*0150*/  SHF.R.U32.HI R5, RZ, 0x1, R0 ;  /* 0x00000001ff057819 */ /* 0x001fc80000011600 */
[----:B------:R-:W-:-:S13]  /*0160*/  ISETP.GE.U32.AND P1, PT, R7, R5, PT ;  /* 0x000000050700720c */ /* 0x000fda0003f26070 */
[----:B------:R-:W-:Y:S01]  /*0170*/  @!P1 LEA R2, R5, R4, 0x2 ;  /* 0x0000000405029211 */ /* 0x000fe200078e10ff */
[----:B------:R-:W-:Y:S05]  /*0180*/  @!P1 LDS R3, [R4] ;  /* 0x0000000004039984 */ /* 0x000fea0000000800 */
[----:B------:R-:W0:Y:S02]  /*0190*/  @!P1 LDS R2, [R2] ;  /* 0x0000000002029984 */ /* 0x000e240000000800 */
[----:B0-----:R-:W-:-:S05]  /*01a0*/  @!P1 FADD R3, R2, R3 ;  /* 0x0000000302039221 */ /* 0x001fca0000000000 */
[----:B------:R1:W-:Y:S01]  /*01b0*/  @!P1 STS [R4], R3 ;  /* 0x0000000304009388 */ /* 0x0003e20000000800 */
[----:B------:R-:W-:Y:S01]  /*01c0*/  BAR.SYNC.DEFER_BLOCKING 0x0 ;  /* 0x0000000000007b1d */ /* 0x000fe20000010000 */
[----:B------:R-:W-:Y:S01]  /*01d0*/  ISETP.GT.U32.AND P1, PT, R0, 0x3, PT ;  /* 0x000000030000780c */ /* 0x000fe20003f24070 */
[----:B------:R-:W-:-:S12]  /*01e0*/  IMAD.MOV.U32 R0, RZ, RZ, R5 ;  /* 0x000000ffff007224 */ /* 0x000fd800078e0005 */
[----:B-1----:R-:W-:Y:S05]  /*01f0*/  @P1 BRA `(.L_x_1) ;  /* 0xfffffffc00d41947 */ /* 0x002fea000383ffff */
.L_x_0:
[----:B------:R-:W-:Y:S05]  /*0200*/  @P0 EXIT ;  /* 0x000000000000094d */ /* 0x000fea0003800000 */
[----:B0-----:R-:W0:Y:S01]  /*0210*/  LDS R5, [R4] ;  /* 0x0000000004057984 */ /* 0x001e220000000800 */
[----:B------:R-:W1:Y:S02]  /*0220*/  LDC.64 R2, c[0x0][0x380] ;  /* 0x0000e000ff027b82 */ /* 0x000e640000000a00 */
[----:B-1----:R-:W-:-:S05]  /*0230*/  IMAD.WIDE.U32 R2, R9, 0x4, R2 ;  /* 0x0000000409027825 */ /* 0x002fca00078e0002 */
[----:B0-----:R-:W-:Y:S01]  /*0240*/  STG.E desc[UR6][R2.64], R5 ;  /* 0x0000000502007986 */ /* 0x001fe2000c101906 */
[----:B------:R-:W-:Y:S05]  /*0250*/  EXIT ;  /* 0x000000000000794d */ /* 0x000fea0003800000 */
.L_x_2:
[----:B------:R-:W-:-:S00]  /*0260*/  BRA `(.L_x_2) ;  /* 0xfffffffc00fc7947 */ /* 0x000fc0000383ffff */
[----:B------:R-:W-:-:S00]  /*0270*/  NOP ;  /* 0x0000000000007918 */ /* 0x000fc00000000000 */
        /* <DEDUP_REMOVED lines=8> */
.L_x_8:


//--------------------- .text._Z20global_reduce_kernelPfS_ --------------------------
	.section	.text._Z20global_reduce_kernelPfS_,"ax",@progbits
	.align	128
        .global         _Z20global_reduce_kernelPfS_
        .type           _Z20global_reduce_kernelPfS_,@function
        .size           _Z20global_reduce_kernelPfS_,(.L_x_9 - _Z20global_reduce_kernelPfS_)
        .other          _Z20global_reduce_kernelPfS_,@"STO_CUDA_ENTRY STV_DEFAULT"
_Z20global_reduce_kernelPfS_:
.text._Z20global_reduce_kernelPfS_:
[----:B------:R-:W-:Y:S01]  /*0000*/  LDC R1, c[0x0][0x37c] ;  /* 0x0000df00ff017b82 */ /* 0x000fe20000000800 */
[----:B------:R-:W0:Y:S01]  /*0010*/  S2R R0, SR_TID.X ;  /* 0x0000000000007919 */ /* 0x000e220000002100 */
[----:B------:R-:W1:Y:S06]  /*0020*/  LDCU UR4, c[0x0][0x360] ;  /* 0x00006c00ff0477ac */ /* 0x000e6c0008000800 */
[----:B------:R-:W2:Y:S01]  /*0030*/  LDC.64 R2, c[0x0][0x388] ;  /* 0x0000e200ff027b82 */ /* 0x000ea20000000a00 */
[----:B------:R-:W0:Y:S01]  /*0040*/  S2R R13, SR_CTAID.X ;  /* 0x00000000000d7919 */ /* 0x000e220000002500 */
[----:B------:R-:W3:Y:S01]  /*0050*/  LDCU.64 UR6, c[0x0][0x358] ;  /* 0x00006b00ff0677ac */ /* 0x000ee20008000a00 */
[----:B-1----:R-:W-:-:S02]  /*0060*/  UISETP.GE.U32.AND UP0, UPT, UR4, 0x2, UPT ;  /* 0x000000020400788c */ /* 0x002fc4000bf06070 */
[----:B0-----:R-:W-:-:S04]  /*0070*/  IMAD R9, R13, UR4, R0 ;  /* 0x000000040d097c24 */ /* 0x001fc8000f8e0200 */
[----:B--2---:R-:W-:-:S03]  /*0080*/  IMAD.WIDE R2, R9, 0x4, R2 ;  /* 0x0000000409027825 */ /* 0x004fc600078e0202 */
[----:B---3--:R-:W-:Y:S05]  /*0090*/  BRA.U !UP0, `(.L_x_3) ;  /* 0x0000000108407547 */ /* 0x008fea000b800000 */
[----:B------:R-:W0:Y:S02]  /*00a0*/  LDC.64 R6, c[0x0][0x388] ;  /* 0x0000e200ff067b82 */ /* 0x000e240000000a00 */
.L_x_6:
[----:B------:R-:W-:Y:S01]  /*00b0*/  USHF.R.U32.HI UR5, URZ, 0x1, UR4 ;  /* 0x00000001ff057899 */ /* 0x000fe20008011604 */
[----:B------:R-:W-:Y:S05]  /*00c0*/  BSSY.RECONVERGENT B0, `(.L_x_4) ;  /* 0x0000009000007945 */ /* 0x000fea0003800200 */
[----:B------:R-:W-:-:S13]  /*00d0*/  ISETP.GE.U32.AND P0, PT, R0, UR5, PT ;  /* 0x0000000500007c0c */ /* 0x000fda000bf06070 */
[----:B-1----:R-:W-:Y:S05]  /*00e0*/  @P0 BRA `(.L_x_5) ;  /* 0x0000000000180947 */ /* 0x002fea0003800000 */
[----:B------:R-:W-:Y:S01]  /*00f0*/  IADD3 R5, PT, PT, R9, UR5, RZ ;  /* 0x0000000509057c10 */ /* 0x000fe2000fffe0ff */
[----:B------:R-:W2:Y:S04]  /*0100*/  LDG.E R11, desc[UR6][R2.64] ;  /* 0x00000006020b7981 */ /* 0x000ea8000c1e1900 */
[----:B0-----:R-:W-:-:S06]  /*0110*/  IMAD.WIDE.U32 R4, R5, 0x4, R6 ;  /* 0x0000000405047825 */ /* 0x001fcc00078e0006 */
[----:B------:R-:W2:Y:S02]  /*0120*/  LDG.E R4, desc[UR6][R4.64] ;  /* 0x0000000604047981 */ /* 0x000ea4000c1e1900 */
[----:B--2---:R-:W-:-:S05]  /*0130*/  FADD R11, R4, R11 ;  /* 0x0000000b040b7221 */ /* 0x004fca0000000000 */
[----:B------:R1:W-:Y:S02]  /*0140*/  STG.E desc[UR6][R2.64], R11 ;  /* 0x0000000b02007986 */ /* 0x0003e4000c101906 */
.L_x_5:
[----:B------:R-:W-:Y:S05]  /*0150*/  BSYNC.RECONVERGENT B0 ;  /* 0x0000000000007941 */ /* 0x000fea0003800200 */
.L_x_4:
[----:B------:R-:W-:Y:S01]  /*0160*/  BAR.SYNC.DEFER_BLOCKING 0x0 ;  /* 0x0000000000007b1d */ /* 0x000fe20000010000 */
[----:B------:R-:W-:-:S05]  /*0170*/  UISETP.GT.U32.AND UP0, UPT, UR4, 0x3, UPT ;  /* 0x000000030400788c */ /* 0x000fca000bf04070 */
[----:B------:R-:W-:-:S04]  /*0180*/  UMOV UR4, UR5 ;  /* 0x0000000500047c82 */ /* 0x000fc80008000000 */
[----:B------:R-:W-:Y:S05]  /*0190*/  BRA.U UP0, `(.L_x_6) ;  /* 0xfffffffd00c47547 */ /* 0x000fea000b83ffff */
.L_x_3:
[----:B------:R-:W-:-:S13]  /*01a0*/  ISETP.NE.AND P0, PT, R0, RZ, PT ;  /* 0x000000ff0000720c */ /* 0x000fda0003f05270 */
[----:B------:R-:W-:Y:S05]  /*01b0*/  @P0 EXIT ;  /* 0x000000000000094d */ /* 0x000fea0003800000 */
[----:B-1----:R-:W2:Y:S01]  /*01c0*/  LDG.E R3, desc[UR6][R2.64] ;  /* 0x0000000602037981 */ /* 0x002ea2000c1e1900 */
[----:B------:R-:W1:Y:S02]  /*01d0*/  LDC.64 R4, c[0x0][0x380] ;  /* 0x0000e000ff047b82 */ /* 0x000e640000000a00 */
[----:B-1----:R-:W-:-:S05]  /*01e0*/  IMAD.WIDE.U32 R4, R13, 0x4, R4 ;  /* 0x000000040d047825 */ /* 0x002fca00078e0004 */
[----:B--2---:R-:W-:Y:S01]  /*01f0*/  STG.E desc[UR6][R4.64], R3 ;  /* 0x0000000304007986 */ /* 0x004fe2000c101906 */
[----:B------:R-:W-:Y:S05]  /*0200*/  EXIT ;  /* 0x000000000000794d */ /* 0x000fea0003800000 */
.L_x_7:
        /* <DEDUP_REMOVED lines=15> */
.L_x_9:


//--------------------- .nv.shared._Z19shmem_reduce_kernelPfS_ --------------------------
	.section	.nv.shared._Z19shmem_reduce_kernelPfS_,"aw",@nobits
	.sectionflags	@""
	.align	16
	.zero		1024


//--------------------- .nv.shared.reserved.0     --------------------------
	.section	.nv.shared.reserved.0,"aw",@nobits
	.weak		__nv_reservedSMEM_offset_0_alias
	.size		__nv_reservedSMEM_offset_0_alias, 0, 64
	.other		__nv_reservedSMEM_offset_0_alias,@"STO_CUDA_RESERVED_SHARED STV_DEFAULT"
__nv_reservedSMEM_offset_0_alias:
	.zero		0
	.zero		64


//--------------------- .nv.shared._Z20global_reduce_kernelPfS_ --------------------------
	.section	.nv.shared._Z20global_reduce_kernelPfS_,"aw",@nobits
	.sectionflags	@""
	.align	16
	.zero		1024


//--------------------- .nv.constant0._Z19shmem_reduce_kernelPfS_ --------------------------
	.section	.nv.constant0._Z19shmem_reduce_kernelPfS_,"a",@progbits
	.sectionflags	@""
	.align	4
.nv.constant0._Z19shmem_reduce_kernelPfS_:
	.zero		912


//--------------------- .nv.constant0._Z20global_reduce_kernelPfS_ --------------------------
	.section	.nv.constant0._Z20global_reduce_kernelPfS_,"a",@progbits
	.sectionflags	@""
	.align	4
.nv.constant0._Z20global_reduce_kernelPfS_:
	.zero		912


//--------------------- SYMBOLS --------------------------

	.type		.nv.reservedSmem.offset0,@object
	.size		.nv.reservedSmem.offset0,0x4
	.type		.nv.reservedSmem.cap,@object
	.size		.nv.reservedSmem.cap,0x4
